//
// Generated by NVIDIA NVVM Compiler
//
// Compiler Build ID: CL-36424714
// Cuda compilation tools, release 13.0, V13.0.88
// Based on NVVM 20.0.0
//

.version 9.0
.target sm_100
.address_size 64

	// .globl	_Z6vecAddPfS_
// _ZZ6vecAddPfS_E4tile has been demoted

.visible .entry _Z6vecAddPfS_(
	.param .u64 .ptr .align 1 _Z6vecAddPfS__param_0,
	.param .u64 .ptr .align 1 _Z6vecAddPfS__param_1
)
{
	.reg .pred 	%p<11>;
	.reg .b32 	%r<8>;
	.reg .b32 	%f<33>;
	.reg .b64 	%rd<9>;
	// demoted variable
	.shared .align 4 .b8 _ZZ6vecAddPfS_E4tile[4096];
	ld.param.u64 	%rd2, [_Z6vecAddPfS__param_0];
	ld.param.u64 	%rd1, [_Z6vecAddPfS__param_1];
	cvta.to.global.u64 	%rd3, %rd2;
	mov.u32 	%r4, %ctaid.x;
	shl.b32 	%r5, %r4, 10;
	mov.u32 	%r1, %tid.x;
	or.b32  	%r2, %r5, %r1;
	mul.wide.s32 	%rd4, %r2, 4;
	add.s64 	%rd5, %rd3, %rd4;
	ld.global.f32 	%f1, [%rd5];
	shl.b32 	%r6, %r1, 2;
	mov.u32 	%r7, _ZZ6vecAddPfS_E4tile;
	add.s32 	%r3, %r7, %r6;
	st.shared.f32 	[%r3], %f1;
	bar.sync 	0;
	setp.eq.s32 	%p1, %r1, 0;
	@%p1 bra 	$L__BB0_2;
	ld.shared.f32 	%f2, [%r3];
	ld.shared.f32 	%f3, [%r3+-4];
	add.f32 	%f4, %f2, %f3;
	bar.sync 	0;
	st.shared.f32 	[%r3], %f4;
	bar.sync 	0;
$L__BB0_2:
	setp.lt.u32 	%p2, %r1, 2;
	@%p2 bra 	$L__BB0_4;
	ld.shared.f32 	%f5, [%r3];
	ld.shared.f32 	%f6, [%r3+-8];
	add.f32 	%f7, %f5, %f6;
	bar.sync 	0;
	st.shared.f32 	[%r3], %f7;
	bar.sync 	0;
$L__BB0_4:
	setp.lt.u32 	%p3, %r1, 4;
	@%p3 bra 	$L__BB0_6;
	ld.shared.f32 	%f8, [%r3];
	ld.shared.f32 	%f9, [%r3+-16];
	add.f32 	%f10, %f8, %f9;
	bar.sync 	0;
	st.shared.f32 	[%r3], %f10;
	bar.sync 	0;
$L__BB0_6:
	setp.lt.u32 	%p4, %r1, 8;
	@%p4 bra 	$L__BB0_8;
	ld.shared.f32 	%f11, [%r3];
	ld.shared.f32 	%f12, [%r3+-32];
	add.f32 	%f13, %f11, %f12;
	bar.sync 	0;
	st.shared.f32 	[%r3], %f13;
	bar.sync 	0;
$L__BB0_8:
	setp.lt.u32 	%p5, %r1, 16;
	@%p5 bra 	$L__BB0_10;
	ld.shared.f32 	%f14, [%r3];
	ld.shared.f32 	%f15, [%r3+-64];
	add.f32 	%f16, %f14, %f15;
	bar.sync 	0;
	st.shared.f32 	[%r3], %f16;
	bar.sync 	0;
$L__BB0_10:
	setp.lt.u32 	%p6, %r1, 32;
	@%p6 bra 	$L__BB0_12;
	ld.shared.f32 	%f17, [%r3];
	ld.shared.f32 	%f18, [%r3+-128];
	add.f32 	%f19, %f17, %f18;
	bar.sync 	0;
	st.shared.f32 	[%r3], %f19;
	bar.sync 	0;
$L__BB0_12:
	setp.lt.u32 	%p7, %r1, 64;
	@%p7 bra 	$L__BB0_14;
	ld.shared.f32 	%f20, [%r3];
	ld.shared.f32 	%f21, [%r3+-256];
	add.f32 	%f22, %f20, %f21;
	bar.sync 	0;
	st.shared.f32 	[%r3], %f22;
	bar.sync 	0;
$L__BB0_14:
	setp.lt.u32 	%p8, %r1, 128;
	@%p8 bra 	$L__BB0_16;
	ld.shared.f32 	%f23, [%r3];
	ld.shared.f32 	%f24, [%r3+-512];
	add.f32 	%f25, %f23, %f24;
	bar.sync 	0;
	st.shared.f32 	[%r3], %f25;
	bar.sync 	0;
$L__BB0_16:
	setp.lt.u32 	%p9, %r1, 256;
	@%p9 bra 	$L__BB0_18;
	ld.shared.f32 	%f26, [%r3];
	ld.shared.f32 	%f27, [%r3+-1024];
	add.f32 	%f28, %f26, %f27;
	bar.sync 	0;
	st.shared.f32 	[%r3], %f28;
	bar.sync 	0;
$L__BB0_18:
	setp.lt.u32 	%p10, %r1, 512;
	@%p10 bra 	$L__BB0_20;
	ld.shared.f32 	%f29, [%r3];
	ld.shared.f32 	%f30, [%r3+-2048];
	add.f32 	%f31, %f29, %f30;
	bar.sync 	0;
	st.shared.f32 	[%r3], %f31;
	bar.sync 	0;
$L__BB0_20:
	cvta.to.global.u64 	%rd6, %rd1;
	ld.shared.f32 	%f32, [%r3];
	add.s64 	%rd8, %rd6, %rd4;
	st.global.f32 	[%rd8], %f32;
	ret;

}


// ===== COMPILED SASS (sm_100) =====

	.target	sm_100

	.elftype	@"ET_EXEC"


//--------------------- .note.nv.tkinfo           --------------------------
	.section	.note.nv.tkinfo,"",@"SHT_NOTE"
	.sectionflags	@"SHF_NOTE_NV_TKINFO"
	.tkinfo
        /*0018*/ 	.word	0x00000002
        /*0030*/ 	.string	""
        /*0030*/ 	.string	"ptxas"
        /*0030*/ 	.string	"Cuda compilation tools, release 13.0, V13.0.88"
        /*0030*/ 	.string	"Build cuda_13.0.r13.0/compiler.36424714_0"
        /*0030*/ 	.string	"-arch sm_100 -m 64 "



//--------------------- .note.nv.cuinfo           --------------------------
	.section	.note.nv.cuinfo,"",@"SHT_NOTE"
	.sectionflags	@"SHF_NOTE_NV_CUINFO"
        /*0018*/ 	.short	0x0002
        /*001a*/ 	.short	0x0064
        /*001c*/ 	.short	0x0082
	.zero		2


//--------------------- .nv.info                  --------------------------
	.section	.nv.info,"",@"SHT_CUDA_INFO"
	.align	4


	//----- nvinfo : EIATTR_REGCOUNT
	.align		4
        /*0000*/ 	.byte	0x04, 0x2f
        /*0002*/ 	.short	(.L_1 - .L_0)
	.align		4
.L_0:
        /*0004*/ 	.word	index@(_Z6vecAddPfS_)
        /*0008*/ 	.word	0x0000000c


	//----- nvinfo : EIATTR_FRAME_SIZE
	.align		4
.L_1:
        /*000c*/ 	.byte	0x04, 0x11
        /*000e*/ 	.short	(.L_3 - .L_2)
	.align		4
.L_2:
        /*0010*/ 	.word	index@(_Z6vecAddPfS_)
        /*0014*/ 	.word	0x00000000


	//----- nvinfo : EIATTR_MIN_STACK_SIZE
	.align		4
.L_3:
        /*0018*/ 	.byte	0x04, 0x12
        /*001a*/ 	.short	(.L_5 - .L_4)
	.align		4
.L_4:
        /*001c*/ 	.word	index@(_Z6vecAddPfS_)
        /*0020*/ 	.word	0x00000000
.L_5:


//--------------------- .nv.compat                --------------------------
	.section	.nv.compat,"",@"SHT_CUDA_COMPAT_INFO"
	.align	4
        /*0000*/ 	.byte	0x02, 0x09, 0x00, 0x00, 0x02, 0x02, 0x01, 0x00, 0x02, 0x05, 0x05, 0x00, 0x03, 0x07, 0x01, 0x01
        /*0010*/ 	.byte	0x02, 0x03, 0x00, 0x00, 0x02, 0x06, 0x01, 0x00, 0x04, 0x0b, 0x08, 0x00, 0x09, 0x00, 0x00, 0x00
        /*0020*/ 	.byte	0x00, 0x00, 0x00, 0x00


//--------------------- .nv.info._Z6vecAddPfS_    --------------------------
	.section	.nv.info._Z6vecAddPfS_,"",@"SHT_CUDA_INFO"
	.sectionflags	@""
	.align	4


	//----- nvinfo : EIATTR_CUDA_API_VERSION
	.align		4
        /*0000*/ 	.byte	0x04, 0x37
        /*0002*/ 	.short	(.L_7 - .L_6)
.L_6:
        /*0004*/ 	.word	0x00000082


	//----- nvinfo : EIATTR_KPARAM_INFO
	.align		4
.L_7:
        /*0008*/ 	.byte	0x04, 0x17
        /*000a*/ 	.short	(.L_9 - .L_8)
.L_8:
        /*000c*/ 	.word	0x00000000
        /*0010*/ 	.short	0x0001
        /*0012*/ 	.short	0x0008
        /*0014*/ 	.byte	0x00, 0xf5, 0x21, 0x00


	//----- nvinfo : EIATTR_KPARAM_INFO
	.align		4
.L_9:
        /*0018*/ 	.byte	0x04, 0x17
        /*001a*/ 	.short	(.L_11 - .L_10)
.L_10:
        /*001c*/ 	.word	0x00000000
        /*0020*/ 	.short	0x0000
        /*0022*/ 	.short	0x0000
        /*0024*/ 	.byte	0x00, 0xf5, 0x21, 0x00


	//----- nvinfo : EIATTR_SPARSE_MMA_MASK
	.align		4
.L_11:
        /*0028*/ 	.byte	0x03, 0x50
        /*002a*/ 	.short	0x0000


	//----- nvinfo : EIATTR_MAXREG_COUNT
	.align		4
        /*002c*/ 	.byte	0x03, 0x1b
        /*002e*/ 	.short	0x00ff


	//----- nvinfo : EIATTR_NUM_BARRIERS
	.align		4
        /*0030*/ 	.byte	0x02, 0x4c
        /*0032*/ 	.byte	0x01
	.zero		1


	//----- nvinfo : EIATTR_MERCURY_ISA_VERSION
	.align		4
        /*0034*/ 	.byte	0x03, 0x5f
        /*0036*/ 	.short	0x0101


	//----- nvinfo : EIATTR_VRC_CTA_INIT_COUNT
	.align		4
        /*0038*/ 	.byte	0x02, 0x4a
	.zero		1
	.zero		1


	//----- nvinfo : EIATTR_EXIT_INSTR_OFFSETS
	.align		4
        /*003c*/ 	.byte	0x04, 0x1c
        /*003e*/ 	.short	(.L_13 - .L_12)


	//   ....[0]....
.L_12:
        /*0040*/ 	.word	0x00000590


	//----- nvinfo : EIATTR_CBANK_PARAM_SIZE
	.align		4
.L_13:
        /*0044*/ 	.byte	0x03, 0x19
        /*0046*/ 	.short	0x0010


	//----- nvinfo : EIATTR_PARAM_CBANK
	.align		4
        /*0048*/ 	.byte	0x04, 0x0a
        /*004a*/ 	.short	(.L_15 - .L_14)
	.align		4
.L_14:
        /*004c*/ 	.word	index@(.nv.constant0._Z6vecAddPfS_)
        /*0050*/ 	.short	0x0380
        /*0052*/ 	.short	0x0010


	//----- nvinfo : EIATTR_SW_WAR
	.align		4
.L_15:
        /*0054*/ 	.byte	0x04, 0x36
        /*0056*/ 	.short	(.L_17 - .L_16)
.L_16:
        /*0058*/ 	.word	0x00000008
.L_17:


//--------------------- .nv.callgraph             --------------------------
	.section	.nv.callgraph,"",@"SHT_CUDA_CALLGRAPH"
	.align	4
	.sectionentsize	8
	.align		4
        /*0000*/ 	.word	0x00000000
	.align		4
        /*0004*/ 	.word	0xffffffff
	.align		4
        /*0008*/ 	.word	0x00000000
	.align		4
        /*000c*/ 	.word	0xfffffffe
	.align		4
        /*0010*/ 	.word	0x00000000
	.align		4
        /*0014*/ 	.word	0xfffffffd
	.align		4
        /*0018*/ 	.word	0x00000000
	.align		4
        /*001c*/ 	.word	0xfffffffc


//--------------------- .text._Z6vecAddPfS_       --------------------------
	.section	.text._Z6vecAddPfS_,"ax",@progbits
	.align	128
        .global         _Z6vecAddPfS_
        .type           _Z6vecAddPfS_,@function
        .size           _Z6vecAddPfS_,(.L_x_1 - _Z6vecAddPfS_)
        .other          _Z6vecAddPfS_,@"STO_CUDA_ENTRY STV_DEFAULT"
_Z6vecAddPfS_:
.text._Z6vecAddPfS_:
[----:B------:R-:W-:Y:S01]  /*0000*/  LDC R1, c[0x0][0x37c] ;  /* 0x0000df00ff017b82 */ /* 0x000fe20000000800 */
[----:B------:R-:W0:Y:S07]  /*0010*/  S2R R8, SR_TID.X ;  /* 0x0000000000087919 */ /* 0x000e2e0000002100 */
[----:B------:R-:W1:Y:S01]  /*0020*/  S2UR UR4, SR_CTAID.X ;  /* 0x00000000000479c3 */ /* 0x000e620000002500 */
[----:B------:R-:W2:Y:S07]  /*0030*/  LDCU.64 UR6, c[0x0][0x358] ;  /* 0x00006b00ff0677ac */ /* 0x000eae0008000a00 */
[----:B------:R-:W3:Y:S01]  /*0040*/  LDC.64 R4, c[0x0][0x380] ;  /* 0x0000e000ff047b82 */ /* 0x000ee20000000a00 */
[----:B-1----:R-:W-:-:S06]  /*0050*/  USHF.L.U32 UR4, UR4, 0xa, URZ ;  /* 0x0000000a04047899 */ /* 0x002fcc00080006ff */
[----:B0-----:R-:W-:-:S05]  /*0060*/  LOP3.LUT R0, R8, UR4, RZ, 0xfc, !PT ;  /* 0x0000000408007c12 */ /* 0x001fca000f8efcff */
[----:B---3--:R-:W-:-:S06]  /*0070*/  IMAD.WIDE R4, R0, 0x4, R4 ;  /* 0x0000000400047825 */ /* 0x008fcc00078e0204 */
[----:B--2---:R-:W2:Y:S01]  /*0080*/  LDG.E R5, desc[UR6][R4.64] ;  /* 0x0000000604057981 */ /* 0x004ea2000c1e1900 */
[----:B------:R-:W0:Y:S01]  /*0090*/  S2UR UR5, SR_CgaCtaId ;  /* 0x00000000000579c3 */ /* 0x000e220000008800 */
[----:B------:R-:W-:Y:S01]  /*00a0*/  UMOV UR4, 0x400 ;  /* 0x0000040000047882 */ /* 0x000fe20000000000 */
[C---:B------:R-:W-:Y:S02]  /*00b0*/  ISETP.NE.AND P0, PT, R8.reuse, RZ, PT ;  /* 0x000000ff0800720c */ /* 0x040fe40003f05270 */
[----:B------:R-:W-:Y:S01]  /*00c0*/  ISETP.GE.U32.AND P1, PT, R8, 0x2, PT ;  /* 0x000000020800780c */ /* 0x000fe20003f26070 */
[----:B0-----:R-:W-:-:S06]  /*00d0*/  ULEA UR4, UR5, UR4, 0x18 ;  /* 0x0000000405047291 */ /* 0x001fcc000f8ec0ff */
[----:B------:R-:W-:-:S05]  /*00e0*/  LEA R2, R8, UR4, 0x2 ;  /* 0x0000000408027c11 */ /* 0x000fca000f8e10ff */
[----:B--2---:R-:W-:Y:S01]  /*00f0*/  STS [R2], R5 ;  /* 0x0000000502007388 */ /* 0x004fe20000000800 */
[----:B------:R-:W-:Y:S06]  /*0100*/  BAR.SYNC.DEFER_BLOCKING 0x0 ;  /* 0x0000000000007b1d */ /* 0x000fec0000010000 */
[----:B------:R-:W-:Y:S04]  /*0110*/  @P0 LDS R3, [R2] ;  /* 0x0000000002030984 */ /* 0x000fe80000000800 */
[----:B------:R-:W0:Y:S02]  /*0120*/  @P0 LDS R6, [R2+-0x4] ;  /* 0xfffffc0002060984 */ /* 0x000e240000000800 */
[----:B0-----:R-:W-:Y:S01]  /*0130*/  @P0 FADD R3, R3, R6 ;  /* 0x0000000603030221 */ /* 0x001fe20000000000 */
[----:B------:R-:W-:Y:S06]  /*0140*/  @P0 BAR.SYNC.DEFER_BLOCKING 0x0 ;  /* 0x0000000000000b1d */ /* 0x000fec0000010000 */
[----:B------:R-:W-:Y:S02]  /*0150*/  @P0 STS [R2], R3 ;  /* 0x0000000302000388 */ /* 0x000fe40000000800 */
[----:B------:R-:W-:Y:S01]  /*0160*/  @P0 BAR.SYNC.DEFER_BLOCKING 0x0 ;  /* 0x0000000000000b1d */ /* 0x000fe20000010000 */
[----:B------:R-:W-:-:S05]  /*0170*/  ISETP.GE.U32.AND P0, PT, R8, 0x4, PT ;  /* 0x000000040800780c */ /* 0x000fca0003f06070 */
        /* <DEDUP_REMOVED lines=54> */
[----:B------:R-:W-:Y:S06]  /*04e0*/  @P0 BAR.SYNC.DEFER_BLOCKING 0x0 ;  /* 0x0000000000000b1d */ /* 0x000fec0000010000 */
[----:B------:R-:W-:Y:S04]  /*04f0*/  @P1 LDS R4, [R2] ;  /* 0x0000000002041984 */ /* 0x000fe80000000800 */
[----:B------:R-:W0:Y:S02]  /*0500*/  @P1 LDS R5, [R2+-0x800] ;  /* 0xfff8000002051984 */ /* 0x000e240000000800 */
[----:B0-----:R-:W-:Y:S01]  /*0510*/  @P1 FADD R7, R4, R5 ;  /* 0x0000000504071221 */ /* 0x001fe20000000000 */
[----:B------:R-:W-:Y:S08]  /*0520*/  @P1 BAR.SYNC.DEFER_BLOCKING 0x0 ;  /* 0x0000000000001b1d */ /* 0x000ff00000010000 */
[----:B------:R-:W0:Y:S01]  /*0530*/  LDC.64 R4, c[0x0][0x388] ;  /* 0x0000e200ff047b82 */ /* 0x000e220000000a00 */
[----:B------:R-:W-:Y:S07]  /*0540*/  @P1 STS [R2], R7 ;  /* 0x0000000702001388 */ /* 0x000fee0000000800 */
[----:B------:R-:W-:Y:S01]  /*0550*/  @P1 BAR.SYNC.DEFER_BLOCKING 0x0 ;  /* 0x0000000000001b1d */ /* 0x000fe20000010000 */
[----:B0-----:R-:W-:-:S05]  /*0560*/  IMAD.WIDE R4, R0, 0x4, R4 ;  /* 0x0000000400047825 */ /* 0x001fca00078e0204 */
[----:B------:R-:W0:Y:S04]  /*0570*/  LDS R9, [R2] ;  /* 0x0000000002097984 */ /* 0x000e280000000800 */
[----:B0-----:R-:W-:Y:S01]  /*0580*/  STG.E desc[UR6][R4.64], R9 ;  /* 0x0000000904007986 */ /* 0x001fe2000c101906 */
[----:B------:R-:W-:Y:S05]  /*0590*/  EXIT ;  /* 0x000000000000794d */ /* 0x000fea0003800000 */
.L_x_0:
[----:B------:R-:W-:-:S00]  /*05a0*/  BRA `(.L_x_0) ;  /* 0xfffffffc00fc7947 */ /* 0x000fc0000383ffff */
[----:B------:R-:W-:-:S00]  /*05b0*/  NOP ;  /* 0x0000000000007918 */ /* 0x000fc00000000000 */
        /* <DEDUP_REMOVED lines=12> */
.L_x_1:


//--------------------- .nv.shared._Z6vecAddPfS_  --------------------------
	.section	.nv.shared._Z6vecAddPfS_,"aw",@nobits
	.sectionflags	@""
	.align	4
.nv.shared._Z6vecAddPfS_:
	.zero		5120


//--------------------- .nv.shared.reserved.0     --------------------------
	.section	.nv.shared.reserved.0,"aw",@nobits
	.weak		__nv_reservedSMEM_offset_0_alias
	.size		__nv_reservedSMEM_offset_0_alias, 0, 64
	.other		__nv_reservedSMEM_offset_0_alias,@"STO_CUDA_RESERVED_SHARED STV_DEFAULT"
__nv_reservedSMEM_offset_0_alias:
	.zero		0
	.zero		64


//--------------------- .nv.constant0._Z6vecAddPfS_ --------------------------
	.section	.nv.constant0._Z6vecAddPfS_,"a",@progbits
	.sectionflags	@""
	.align	4
.nv.constant0._Z6vecAddPfS_:
	.zero		912


//--------------------- SYMBOLS --------------------------

	.type		.nv.reservedSmem.offset0,@object
	.size		.nv.reservedSmem.offset0,0x4
	.type		.nv.reservedSmem.cap,@object
	.size		.nv.reservedSmem.cap,0x4
